//
// Generated by NVIDIA NVVM Compiler
//
// Compiler Build ID: CL-36424714
// Cuda compilation tools, release 13.0, V13.0.88
// Based on NVVM 20.0.0
//

.version 9.0
.target sm_100
.address_size 64

	// .globl	_Z15findMin1_kernelPiPcS_S_i
// _ZZ15findMin1_kernelPiPcS_S_iE5sdata has been demoted
// _ZZ15findMin2_kernelPiS_iE5sdata has been demoted
// _ZZ15findMin3_kernelPiiS_E5sdata has been demoted

.visible .entry _Z15findMin1_kernelPiPcS_S_i(
	.param .u64 .ptr .align 1 _Z15findMin1_kernelPiPcS_S_i_param_0,
	.param .u64 .ptr .align 1 _Z15findMin1_kernelPiPcS_S_i_param_1,
	.param .u64 .ptr .align 1 _Z15findMin1_kernelPiPcS_S_i_param_2,
	.param .u64 .ptr .align 1 _Z15findMin1_kernelPiPcS_S_i_param_3,
	.param .u32 _Z15findMin1_kernelPiPcS_S_i_param_4
)
{
	.reg .pred 	%p<9>;
	.reg .b16 	%rs<2>;
	.reg .b32 	%r<24>;
	.reg .b64 	%rd<15>;
	// demoted variable
	.shared .align 4 .b8 _ZZ15findMin1_kernelPiPcS_S_iE5sdata[4096];
	ld.param.u64 	%rd1, [_Z15findMin1_kernelPiPcS_S_i_param_0];
	ld.param.u64 	%rd2, [_Z15findMin1_kernelPiPcS_S_i_param_1];
	ld.param.u64 	%rd3, [_Z15findMin1_kernelPiPcS_S_i_param_2];
	ld.param.u64 	%rd4, [_Z15findMin1_kernelPiPcS_S_i_param_3];
	ld.param.u32 	%r13, [_Z15findMin1_kernelPiPcS_S_i_param_4];
	cvta.to.global.u64 	%rd5, %rd4;
	mov.u32 	%r1, %tid.x;
	mov.u32 	%r2, %ctaid.x;
	mov.u32 	%r23, %ntid.x;
	mad.lo.s32 	%r4, %r2, %r23, %r1;
	ld.global.u32 	%r5, [%rd5];
	setp.ge.u32 	%p1, %r4, %r13;
	mov.b32 	%r22, 1073741824;
	@%p1 bra 	$L__BB0_3;
	cvta.to.global.u64 	%rd6, %rd2;
	cvt.u64.u32 	%rd7, %r4;
	add.s64 	%rd8, %rd6, %rd7;
	ld.global.u8 	%rs1, [%rd8];
	setp.eq.s16 	%p2, %rs1, 1;
	@%p2 bra 	$L__BB0_3;
	cvta.to.global.u64 	%rd9, %rd1;
	mul.wide.u32 	%rd10, %r4, 4;
	add.s64 	%rd11, %rd9, %rd10;
	ld.global.u32 	%r22, [%rd11];
$L__BB0_3:
	shl.b32 	%r15, %r1, 2;
	mov.u32 	%r16, _ZZ15findMin1_kernelPiPcS_S_iE5sdata;
	add.s32 	%r8, %r16, %r15;
	setp.lt.s32 	%p3, %r22, %r5;
	selp.b32 	%r17, 1073741824, %r22, %p3;
	st.shared.u32 	[%r8], %r17;
	bar.sync 	0;
	setp.lt.u32 	%p4, %r23, 2;
	@%p4 bra 	$L__BB0_8;
$L__BB0_4:
	mov.u32 	%r9, %r23;
	shr.u32 	%r23, %r9, 1;
	setp.ge.u32 	%p5, %r1, %r23;
	@%p5 bra 	$L__BB0_7;
	ld.shared.u32 	%r18, [%r8];
	shl.b32 	%r19, %r23, 2;
	add.s32 	%r20, %r8, %r19;
	ld.shared.u32 	%r11, [%r20];
	setp.le.s32 	%p6, %r18, %r11;
	@%p6 bra 	$L__BB0_7;
	st.shared.u32 	[%r8], %r11;
$L__BB0_7:
	bar.sync 	0;
	setp.gt.u32 	%p7, %r9, 3;
	@%p7 bra 	$L__BB0_4;
$L__BB0_8:
	setp.ne.s32 	%p8, %r1, 0;
	@%p8 bra 	$L__BB0_10;
	ld.shared.u32 	%r21, [_ZZ15findMin1_kernelPiPcS_S_iE5sdata];
	cvta.to.global.u64 	%rd12, %rd3;
	mul.wide.u32 	%rd13, %r2, 4;
	add.s64 	%rd14, %rd12, %rd13;
	st.global.u32 	[%rd14], %r21;
$L__BB0_10:
	ret;

}
	// .globl	_Z15findMin2_kernelPiS_i
.visible .entry _Z15findMin2_kernelPiS_i(
	.param .u64 .ptr .align 1 _Z15findMin2_kernelPiS_i_param_0,
	.param .u64 .ptr .align 1 _Z15findMin2_kernelPiS_i_param_1,
	.param .u32 _Z15findMin2_kernelPiS_i_param_2
)
{
	.reg .pred 	%p<7>;
	.reg .b32 	%r<21>;
	.reg .b64 	%rd<9>;
	// demoted variable
	.shared .align 4 .b8 _ZZ15findMin2_kernelPiS_iE5sdata[4096];
	ld.param.u64 	%rd1, [_Z15findMin2_kernelPiS_i_param_0];
	ld.param.u64 	%rd2, [_Z15findMin2_kernelPiS_i_param_1];
	ld.param.u32 	%r12, [_Z15findMin2_kernelPiS_i_param_2];
	mov.u32 	%r1, %tid.x;
	mov.u32 	%r2, %ctaid.x;
	mov.u32 	%r20, %ntid.x;
	mad.lo.s32 	%r4, %r2, %r20, %r1;
	setp.ge.u32 	%p1, %r4, %r12;
	mov.b32 	%r19, 1073741824;
	@%p1 bra 	$L__BB1_2;
	cvta.to.global.u64 	%rd3, %rd2;
	mul.wide.u32 	%rd4, %r4, 4;
	add.s64 	%rd5, %rd3, %rd4;
	ld.global.u32 	%r19, [%rd5];
$L__BB1_2:
	shl.b32 	%r13, %r1, 2;
	mov.u32 	%r14, _ZZ15findMin2_kernelPiS_iE5sdata;
	add.s32 	%r7, %r14, %r13;
	st.shared.u32 	[%r7], %r19;
	bar.sync 	0;
	setp.lt.u32 	%p2, %r20, 2;
	@%p2 bra 	$L__BB1_7;
$L__BB1_3:
	mov.u32 	%r8, %r20;
	shr.u32 	%r20, %r8, 1;
	setp.ge.u32 	%p3, %r1, %r20;
	@%p3 bra 	$L__BB1_6;
	ld.shared.u32 	%r15, [%r7];
	shl.b32 	%r16, %r20, 2;
	add.s32 	%r17, %r7, %r16;
	ld.shared.u32 	%r10, [%r17];
	setp.le.s32 	%p4, %r15, %r10;
	@%p4 bra 	$L__BB1_6;
	st.shared.u32 	[%r7], %r10;
$L__BB1_6:
	bar.sync 	0;
	setp.gt.u32 	%p5, %r8, 3;
	@%p5 bra 	$L__BB1_3;
$L__BB1_7:
	setp.ne.s32 	%p6, %r1, 0;
	@%p6 bra 	$L__BB1_9;
	ld.shared.u32 	%r18, [_ZZ15findMin2_kernelPiS_iE5sdata];
	cvta.to.global.u64 	%rd6, %rd1;
	mul.wide.u32 	%rd7, %r2, 4;
	add.s64 	%rd8, %rd6, %rd7;
	st.global.u32 	[%rd8], %r18;
$L__BB1_9:
	ret;

}
	// .globl	_Z15findMin3_kernelPiiS_
.visible .entry _Z15findMin3_kernelPiiS_(
	.param .u64 .ptr .align 1 _Z15findMin3_kernelPiiS__param_0,
	.param .u32 _Z15findMin3_kernelPiiS__param_1,
	.param .u64 .ptr .align 1 _Z15findMin3_kernelPiiS__param_2
)
{
	.reg .pred 	%p<7>;
	.reg .b32 	%r<19>;
	.reg .b64 	%rd<7>;
	// demoted variable
	.shared .align 4 .b8 _ZZ15findMin3_kernelPiiS_E5sdata[4096];
	ld.param.u64 	%rd1, [_Z15findMin3_kernelPiiS__param_0];
	ld.param.u32 	%r10, [_Z15findMin3_kernelPiiS__param_1];
	ld.param.u64 	%rd2, [_Z15findMin3_kernelPiiS__param_2];
	mov.u32 	%r1, %tid.x;
	setp.ge.u32 	%p1, %r1, %r10;
	mov.b32 	%r17, 1073741824;
	@%p1 bra 	$L__BB2_2;
	cvta.to.global.u64 	%rd3, %rd1;
	mul.wide.u32 	%rd4, %r1, 4;
	add.s64 	%rd5, %rd3, %rd4;
	ld.global.u32 	%r17, [%rd5];
$L__BB2_2:
	shl.b32 	%r11, %r1, 2;
	mov.u32 	%r12, _ZZ15findMin3_kernelPiiS_E5sdata;
	add.s32 	%r4, %r12, %r11;
	st.shared.u32 	[%r4], %r17;
	bar.sync 	0;
	mov.u32 	%r18, %ntid.x;
	setp.lt.u32 	%p2, %r18, 2;
	@%p2 bra 	$L__BB2_7;
$L__BB2_3:
	mov.u32 	%r6, %r18;
	shr.u32 	%r18, %r6, 1;
	setp.ge.u32 	%p3, %r1, %r18;
	@%p3 bra 	$L__BB2_6;
	ld.shared.u32 	%r13, [%r4];
	shl.b32 	%r14, %r18, 2;
	add.s32 	%r15, %r4, %r14;
	ld.shared.u32 	%r8, [%r15];
	setp.le.s32 	%p4, %r13, %r8;
	@%p4 bra 	$L__BB2_6;
	st.shared.u32 	[%r4], %r8;
$L__BB2_6:
	bar.sync 	0;
	setp.gt.u32 	%p5, %r6, 3;
	@%p5 bra 	$L__BB2_3;
$L__BB2_7:
	setp.ne.s32 	%p6, %r1, 0;
	@%p6 bra 	$L__BB2_9;
	ld.shared.u32 	%r16, [_ZZ15findMin3_kernelPiiS_E5sdata];
	cvta.to.global.u64 	%rd6, %rd2;
	st.global.u32 	[%rd6], %r16;
$L__BB2_9:
	ret;

}


// ===== COMPILED SASS (sm_100) =====

	.target	sm_100

	.elftype	@"ET_EXEC"


//--------------------- .note.nv.tkinfo           --------------------------
	.section	.note.nv.tkinfo,"",@"SHT_NOTE"
	.sectionflags	@"SHF_NOTE_NV_TKINFO"
	.tkinfo
        /*0018*/ 	.word	0x00000002
        /*0030*/ 	.string	""
        /*0030*/ 	.string	"ptxas"
        /*0030*/ 	.string	"Cuda compilation tools, release 13.0, V13.0.88"
        /*0030*/ 	.string	"Build cuda_13.0.r13.0/compiler.36424714_0"
        /*0030*/ 	.string	"-arch sm_100 -m 64 "



//--------------------- .note.nv.cuinfo           --------------------------
	.section	.note.nv.cuinfo,"",@"SHT_NOTE"
	.sectionflags	@"SHF_NOTE_NV_CUINFO"
        /*0018*/ 	.short	0x0002
        /*001a*/ 	.short	0x0064
        /*001c*/ 	.short	0x0082
	.zero		2


//--------------------- .nv.info                  --------------------------
	.section	.nv.info,"",@"SHT_CUDA_INFO"
	.align	4


	//----- nvinfo : EIATTR_REGCOUNT
	.align		4
        /*0000*/ 	.byte	0x04, 0x2f
        /*0002*/ 	.short	(.L_1 - .L_0)
	.align		4
.L_0:
        /*0004*/ 	.word	index@(_Z15findMin1_kernelPiPcS_S_i)
        /*0008*/ 	.word	0x0000000c


	//----- nvinfo : EIATTR_FRAME_SIZE
	.align		4
.L_1:
        /*000c*/ 	.byte	0x04, 0x11
        /*000e*/ 	.short	(.L_3 - .L_2)
	.align		4
.L_2:
        /*0010*/ 	.word	index@(_Z15findMin1_kernelPiPcS_S_i)
        /*0014*/ 	.word	0x00000000


	//----- nvinfo : EIATTR_REGCOUNT
	.align		4
.L_3:
        /*0018*/ 	.byte	0x04, 0x2f
        /*001a*/ 	.short	(.L_5 - .L_4)
	.align		4
.L_4:
        /*001c*/ 	.word	index@(_Z15findMin2_kernelPiS_i)
        /*0020*/ 	.word	0x0000000a


	//----- nvinfo : EIATTR_FRAME_SIZE
	.align		4
.L_5:
        /*0024*/ 	.byte	0x04, 0x11
        /*0026*/ 	.short	(.L_7 - .L_6)
	.align		4
.L_6:
        /*0028*/ 	.word	index@(_Z15findMin2_kernelPiS_i)
        /*002c*/ 	.word	0x00000000


	//----- nvinfo : EIATTR_REGCOUNT
	.align		4
.L_7:
        /*0030*/ 	.byte	0x04, 0x2f
        /*0032*/ 	.short	(.L_9 - .L_8)
	.align		4
.L_8:
        /*0034*/ 	.word	index@(_Z15findMin3_kernelPiiS_)
        /*0038*/ 	.word	0x0000000a


	//----- nvinfo : EIATTR_FRAME_SIZE
	.align		4
.L_9:
        /*003c*/ 	.byte	0x04, 0x11
        /*003e*/ 	.short	(.L_11 - .L_10)
	.align		4
.L_10:
        /*0040*/ 	.word	index@(_Z15findMin3_kernelPiiS_)
        /*0044*/ 	.word	0x00000000


	//----- nvinfo : EIATTR_MIN_STACK_SIZE
	.align		4
.L_11:
        /*0048*/ 	.byte	0x04, 0x12
        /*004a*/ 	.short	(.L_13 - .L_12)
	.align		4
.L_12:
        /*004c*/ 	.word	index@(_Z15findMin3_kernelPiiS_)
        /*0050*/ 	.word	0x00000000


	//----- nvinfo : EIATTR_MIN_STACK_SIZE
	.align		4
.L_13:
        /*0054*/ 	.byte	0x04, 0x12
        /*0056*/ 	.short	(.L_15 - .L_14)
	.align		4
.L_14:
        /*0058*/ 	.word	index@(_Z15findMin2_kernelPiS_i)
        /*005c*/ 	.word	0x00000000


	//----- nvinfo : EIATTR_MIN_STACK_SIZE
	.align		4
.L_15:
        /*0060*/ 	.byte	0x04, 0x12
        /*0062*/ 	.short	(.L_17 - .L_16)
	.align		4
.L_16:
        /*0064*/ 	.word	index@(_Z15findMin1_kernelPiPcS_S_i)
        /*0068*/ 	.word	0x00000000
.L_17:


//--------------------- .nv.compat                --------------------------
	.section	.nv.compat,"",@"SHT_CUDA_COMPAT_INFO"
	.align	4
        /*0000*/ 	.byte	0x02, 0x09, 0x00, 0x00, 0x02, 0x02, 0x01, 0x00, 0x02, 0x05, 0x05, 0x00, 0x03, 0x07, 0x01, 0x01
        /*0010*/ 	.byte	0x02, 0x03, 0x00, 0x00, 0x02, 0x06, 0x01, 0x00, 0x04, 0x0b, 0x08, 0x00, 0x09, 0x00, 0x00, 0x00
        /*0020*/ 	.byte	0x00, 0x00, 0x00, 0x00


//--------------------- .nv.info._Z15findMin3_kernelPiiS_ --------------------------
	.section	.nv.info._Z15findMin3_kernelPiiS_,"",@"SHT_CUDA_INFO"
	.sectionflags	@""
	.align	4


	//----- nvinfo : EIATTR_CUDA_API_VERSION
	.align		4
        /*0000*/ 	.byte	0x04, 0x37
        /*0002*/ 	.short	(.L_19 - .L_18)
.L_18:
        /*0004*/ 	.word	0x00000082


	//----- nvinfo : EIATTR_KPARAM_INFO
	.align		4
.L_19:
        /*0008*/ 	.byte	0x04, 0x17
        /*000a*/ 	.short	(.L_21 - .L_20)
.L_20:
        /*000c*/ 	.word	0x00000000
        /*0010*/ 	.short	0x0002
        /*0012*/ 	.short	0x0010
        /*0014*/ 	.byte	0x00, 0xf5, 0x21, 0x00


	//----- nvinfo : EIATTR_KPARAM_INFO
	.align		4
.L_21:
        /*0018*/ 	.byte	0x04, 0x17
        /*001a*/ 	.short	(.L_23 - .L_22)
.L_22:
        /*001c*/ 	.word	0x00000000
        /*0020*/ 	.short	0x0001
        /*0022*/ 	.short	0x0008
        /*0024*/ 	.byte	0x00, 0xf0, 0x11, 0x00


	//----- nvinfo : EIATTR_KPARAM_INFO
	.align		4
.L_23:
        /*0028*/ 	.byte	0x04, 0x17
        /*002a*/ 	.short	(.L_25 - .L_24)
.L_24:
        /*002c*/ 	.word	0x00000000
        /*0030*/ 	.short	0x0000
        /*0032*/ 	.short	0x0000
        /*0034*/ 	.byte	0x00, 0xf5, 0x21, 0x00


	//----- nvinfo : EIATTR_SPARSE_MMA_MASK
	.align		4
.L_25:
        /*0038*/ 	.byte	0x03, 0x50
        /*003a*/ 	.short	0x0000


	//----- nvinfo : EIATTR_MAXREG_COUNT
	.align		4
        /*003c*/ 	.byte	0x03, 0x1b
        /*003e*/ 	.short	0x00ff


	//----- nvinfo : EIATTR_NUM_BARRIERS
	.align		4
        /*0040*/ 	.byte	0x02, 0x4c
        /*0042*/ 	.byte	0x01
	.zero		1


	//----- nvinfo : EIATTR_MERCURY_ISA_VERSION
	.align		4
        /*0044*/ 	.byte	0x03, 0x5f
        /*0046*/ 	.short	0x0101


	//----- nvinfo : EIATTR_VRC_CTA_INIT_COUNT
	.align		4
        /*0048*/ 	.byte	0x02, 0x4a
	.zero		1
	.zero		1


	//----- nvinfo : EIATTR_EXIT_INSTR_OFFSETS
	.align		4
        /*004c*/ 	.byte	0x04, 0x1c
        /*004e*/ 	.short	(.L_27 - .L_26)


	//   ....[0]....
.L_26:
        /*0050*/ 	.word	0x00000220


	//   ....[1]....
        /*0054*/ 	.word	0x00000290


	//----- nvinfo : EIATTR_CRS_STACK_SIZE
	.align		4
.L_27:
        /*0058*/ 	.byte	0x04, 0x1e
        /*005a*/ 	.short	(.L_29 - .L_28)
.L_28:
        /*005c*/ 	.word	0x00000000


	//----- nvinfo : EIATTR_CBANK_PARAM_SIZE
	.align		4
.L_29:
        /*0060*/ 	.byte	0x03, 0x19
        /*0062*/ 	.short	0x0018


	//----- nvinfo : EIATTR_PARAM_CBANK
	.align		4
        /*0064*/ 	.byte	0x04, 0x0a
        /*0066*/ 	.short	(.L_31 - .L_30)
	.align		4
.L_30:
        /*0068*/ 	.word	index@(.nv.constant0._Z15findMin3_kernelPiiS_)
        /*006c*/ 	.short	0x0380
        /*006e*/ 	.short	0x0018


	//----- nvinfo : EIATTR_SW_WAR
	.align		4
.L_31:
        /*0070*/ 	.byte	0x04, 0x36
        /*0072*/ 	.short	(.L_33 - .L_32)
.L_32:
        /*0074*/ 	.word	0x00000008
.L_33:


//--------------------- .nv.info._Z15findMin2_kernelPiS_i --------------------------
	.section	.nv.info._Z15findMin2_kernelPiS_i,"",@"SHT_CUDA_INFO"
	.sectionflags	@""
	.align	4


	//----- nvinfo : EIATTR_CUDA_API_VERSION
	.align		4
        /*0000*/ 	.byte	0x04, 0x37
        /*0002*/ 	.short	(.L_35 - .L_34)
.L_34:
        /*0004*/ 	.word	0x00000082


	//----- nvinfo : EIATTR_KPARAM_INFO
	.align		4
.L_35:
        /*0008*/ 	.byte	0x04, 0x17
        /*000a*/ 	.short	(.L_37 - .L_36)
.L_36:
        /*000c*/ 	.word	0x00000000
        /*0010*/ 	.short	0x0002
        /*0012*/ 	.short	0x0010
        /*0014*/ 	.byte	0x00, 0xf0, 0x11, 0x00


	//----- nvinfo : EIATTR_KPARAM_INFO
	.align		4
.L_37:
        /*0018*/ 	.byte	0x04, 0x17
        /*001a*/ 	.short	(.L_39 - .L_38)
.L_38:
        /*001c*/ 	.word	0x00000000
        /*0020*/ 	.short	0x0001
        /*0022*/ 	.short	0x0008
        /*0024*/ 	.byte	0x00, 0xf5, 0x21, 0x00


	//----- nvinfo : EIATTR_KPARAM_INFO
	.align		4
.L_39:
        /*0028*/ 	.byte	0x04, 0x17
        /*002a*/ 	.short	(.L_41 - .L_40)
.L_40:
        /*002c*/ 	.word	0x00000000
        /*0030*/ 	.short	0x0000
        /*0032*/ 	.short	0x0000
        /*0034*/ 	.byte	0x00, 0xf5, 0x21, 0x00


	//----- nvinfo : EIATTR_SPARSE_MMA_MASK
	.align		4
.L_41:
        /*0038*/ 	.byte	0x03, 0x50
        /*003a*/ 	.short	0x0000


	//----- nvinfo : EIATTR_MAXREG_COUNT
	.align		4
        /*003c*/ 	.byte	0x03, 0x1b
        /*003e*/ 	.short	0x00ff


	//----- nvinfo : EIATTR_NUM_BARRIERS
	.align		4
        /*0040*/ 	.byte	0x02, 0x4c
        /*0042*/ 	.byte	0x01
	.zero		1


	//----- nvinfo : EIATTR_MERCURY_ISA_VERSION
	.align		4
        /*0044*/ 	.byte	0x03, 0x5f
        /*0046*/ 	.short	0x0101


	//----- nvinfo : EIATTR_VRC_CTA_INIT_COUNT
	.align		4
        /*0048*/ 	.byte	0x02, 0x4a
	.zero		1
	.zero		1


	//----- nvinfo : EIATTR_EXIT_INSTR_OFFSETS
	.align		4
        /*004c*/ 	.byte	0x04, 0x1c
        /*004e*/ 	.short	(.L_43 - .L_42)


	//   ....[0]....
.L_42:
        /*0050*/ 	.word	0x00000240


	//   ....[1]....
        /*0054*/ 	.word	0x000002c0


	//----- nvinfo : EIATTR_CRS_STACK_SIZE
	.align		4
.L_43:
        /*0058*/ 	.byte	0x04, 0x1e
        /*005a*/ 	.short	(.L_45 - .L_44)
.L_44:
        /*005c*/ 	.word	0x00000000


	//----- nvinfo : EIATTR_CBANK_PARAM_SIZE
	.align		4
.L_45:
        /*0060*/ 	.byte	0x03, 0x19
        /*0062*/ 	.short	0x0014


	//----- nvinfo : EIATTR_PARAM_CBANK
	.align		4
        /*0064*/ 	.byte	0x04, 0x0a
        /*0066*/ 	.short	(.L_47 - .L_46)
	.align		4
.L_46:
        /*0068*/ 	.word	index@(.nv.constant0._Z15findMin2_kernelPiS_i)
        /*006c*/ 	.short	0x0380
        /*006e*/ 	.short	0x0014


	//----- nvinfo : EIATTR_SW_WAR
	.align		4
.L_47:
        /*0070*/ 	.byte	0x04, 0x36
        /*0072*/ 	.short	(.L_49 - .L_48)
.L_48:
        /*0074*/ 	.word	0x00000008
.L_49:


//--------------------- .nv.info._Z15findMin1_kernelPiPcS_S_i --------------------------
	.section	.nv.info._Z15findMin1_kernelPiPcS_S_i,"",@"SHT_CUDA_INFO"
	.sectionflags	@""
	.align	4


	//----- nvinfo : EIATTR_CUDA_API_VERSION
	.align		4
        /*0000*/ 	.byte	0x04, 0x37
        /*0002*/ 	.short	(.L_51 - .L_50)
.L_50:
        /*0004*/ 	.word	0x00000082


	//----- nvinfo : EIATTR_KPARAM_INFO
	.align		4
.L_51:
        /*0008*/ 	.byte	0x04, 0x17
        /*000a*/ 	.short	(.L_53 - .L_52)
.L_52:
        /*000c*/ 	.word	0x00000000
        /*0010*/ 	.short	0x0004
        /*0012*/ 	.short	0x0020
        /*0014*/ 	.byte	0x00, 0xf0, 0x11, 0x00


	//----- nvinfo : EIATTR_KPARAM_INFO
	.align		4
.L_53:
        /*0018*/ 	.byte	0x04, 0x17
        /*001a*/ 	.short	(.L_55 - .L_54)
.L_54:
        /*001c*/ 	.word	0x00000000
        /*0020*/ 	.short	0x0003
        /*0022*/ 	.short	0x0018
        /*0024*/ 	.byte	0x00, 0xf5, 0x21, 0x00


	//----- nvinfo : EIATTR_KPARAM_INFO
	.align		4
.L_55:
        /*0028*/ 	.byte	0x04, 0x17
        /*002a*/ 	.short	(.L_57 - .L_56)
.L_56:
        /*002c*/ 	.word	0x00000000
        /*0030*/ 	.short	0x0002
        /*0032*/ 	.short	0x0010
        /*0034*/ 	.byte	0x00, 0xf5, 0x21, 0x00


	//----- nvinfo : EIATTR_KPARAM_INFO
	.align		4
.L_57:
        /*0038*/ 	.byte	0x04, 0x17
        /*003a*/ 	.short	(.L_59 - .L_58)
.L_58:
        /*003c*/ 	.word	0x00000000
        /*0040*/ 	.short	0x0001
        /*0042*/ 	.short	0x0008
        /*0044*/ 	.byte	0x00, 0xf5, 0x21, 0x00


	//----- nvinfo : EIATTR_KPARAM_INFO
	.align		4
.L_59:
        /*0048*/ 	.byte	0x04, 0x17
        /*004a*/ 	.short	(.L_61 - .L_60)
.L_60:
        /*004c*/ 	.word	0x00000000
        /*0050*/ 	.short	0x0000
        /*0052*/ 	.short	0x0000
        /*0054*/ 	.byte	0x00, 0xf5, 0x21, 0x00


	//----- nvinfo : EIATTR_SPARSE_MMA_MASK
	.align		4
.L_61:
        /*0058*/ 	.byte	0x03, 0x50
        /*005a*/ 	.short	0x0000


	//----- nvinfo : EIATTR_MAXREG_COUNT
	.align		4
        /*005c*/ 	.byte	0x03, 0x1b
        /*005e*/ 	.short	0x00ff


	//----- nvinfo : EIATTR_NUM_BARRIERS
	.align		4
        /*0060*/ 	.byte	0x02, 0x4c
        /*0062*/ 	.byte	0x01
	.zero		1


	//----- nvinfo : EIATTR_MERCURY_ISA_VERSION
	.align		4
        /*0064*/ 	.byte	0x03, 0x5f
        /*0066*/ 	.short	0x0101


	//----- nvinfo : EIATTR_VRC_CTA_INIT_COUNT
	.align		4
        /*0068*/ 	.byte	0x02, 0x4a
	.zero		1
	.zero		1


	//----- nvinfo : EIATTR_EXIT_INSTR_OFFSETS
	.align		4
        /*006c*/ 	.byte	0x04, 0x1c
        /*006e*/ 	.short	(.L_63 - .L_62)


	//   ....[0]....
.L_62:
        /*0070*/ 	.word	0x00000310


	//   ....[1]....
        /*0074*/ 	.word	0x00000390


	//----- nvinfo : EIATTR_CRS_STACK_SIZE
	.align		4
.L_63:
        /*0078*/ 	.byte	0x04, 0x1e
        /*007a*/ 	.short	(.L_65 - .L_64)
.L_64:
        /*007c*/ 	.word	0x00000000


	//----- nvinfo : EIATTR_CBANK_PARAM_SIZE
	.align		4
.L_65:
        /*0080*/ 	.byte	0x03, 0x19
        /*0082*/ 	.short	0x0024


	//----- nvinfo : EIATTR_PARAM_CBANK
	.align		4
        /*0084*/ 	.byte	0x04, 0x0a
        /*0086*/ 	.short	(.L_67 - .L_66)
	.align		4
.L_66:
        /*0088*/ 	.word	index@(.nv.constant0._Z15findMin1_kernelPiPcS_S_i)
        /*008c*/ 	.short	0x0380
        /*008e*/ 	.short	0x0024


	//----- nvinfo : EIATTR_SW_WAR
	.align		4
.L_67:
        /*0090*/ 	.byte	0x04, 0x36
        /*0092*/ 	.short	(.L_69 - .L_68)
.L_68:
        /*0094*/ 	.word	0x00000008
.L_69:


//--------------------- .nv.callgraph             --------------------------
	.section	.nv.callgraph,"",@"SHT_CUDA_CALLGRAPH"
	.align	4
	.sectionentsize	8
	.align		4
        /*0000*/ 	.word	0x00000000
	.align		4
        /*0004*/ 	.word	0xffffffff
	.align		4
        /*0008*/ 	.word	0x00000000
	.align		4
        /*000c*/ 	.word	0xfffffffe
	.align		4
        /*0010*/ 	.word	0x00000000
	.align		4
        /*0014*/ 	.word	0xfffffffd
	.align		4
        /*0018*/ 	.word	0x00000000
	.align		4
        /*001c*/ 	.word	0xfffffffc


//--------------------- .text._Z15findMin3_kernelPiiS_ --------------------------
	.section	.text._Z15findMin3_kernelPiiS_,"ax",@progbits
	.align	128
        .global         _Z15findMin3_kernelPiiS_
        .type           _Z15findMin3_kernelPiiS_,@function
        .size           _Z15findMin3_kernelPiiS_,(.L_x_17 - _Z15findMin3_kernelPiiS_)
        .other          _Z15findMin3_kernelPiiS_,@"STO_CUDA_ENTRY STV_DEFAULT"
_Z15findMin3_kernelPiiS_:
.text._Z15findMin3_kernelPiiS_:
[----:B------:R-:W-:Y:S01]  /*0000*/  LDC R1, c[0x0][0x37c] ;  /* 0x0000df00ff017b82 */ /* 0x000fe20000000800 */
[----:B------:R-:W0:Y:S01]  /*0010*/  S2R R7, SR_TID.X ;  /* 0x0000000000077919 */ /* 0x000e220000002100 */
[----:B------:R-:W0:Y:S01]  /*0020*/  LDCU UR4, c[0x0][0x388] ;  /* 0x00007100ff0477ac */ /* 0x000e220008000800 */
[----:B------:R-:W-:Y:S01]  /*0030*/  IMAD.MOV.U32 R0, RZ, RZ, 0x40000000 ;  /* 0x40000000ff007424 */ /* 0x000fe200078e00ff */
[----:B------:R-:W1:Y:S01]  /*0040*/  LDCU.64 UR6, c[0x0][0x358] ;  /* 0x00006b00ff0677ac */ /* 0x000e620008000a00 */
[----:B0-----:R-:W-:-:S13]  /*0050*/  ISETP.GE.U32.AND P0, PT, R7, UR4, PT ;  /* 0x0000000407007c0c */ /* 0x001fda000bf06070 */
[----:B------:R-:W0:Y:S02]  /*0060*/  @!P0 LDC.64 R2, c[0x0][0x380] ;  /* 0x0000e000ff028b82 */ /* 0x000e240000000a00 */
[----:B0-----:R-:W-:-:S05]  /*0070*/  @!P0 IMAD.WIDE.U32 R2, R7, 0x4, R2 ;  /* 0x0000000407028825 */ /* 0x001fca00078e0002 */
[----:B-1----:R-:W2:Y:S01]  /*0080*/  @!P0 LDG.E R0, desc[UR6][R2.64] ;  /* 0x0000000602008981 */ /* 0x002ea2000c1e1900 */
[----:B------:R-:W0:Y:S01]  /*0090*/  S2UR UR5, SR_CgaCtaId ;  /* 0x00000000000579c3 */ /* 0x000e220000008800 */
[----:B------:R-:W-:Y:S02]  /*00a0*/  UMOV UR4, 0x400 ;  /* 0x0000040000047882 */ /* 0x000fe40000000000 */
[----:B0-----:R-:W-:-:S06]  /*00b0*/  ULEA UR4, UR5, UR4, 0x18 ;  /* 0x0000000405047291 */ /* 0x001fcc000f8ec0ff */
[----:B------:R-:W-:-:S05]  /*00c0*/  LEA R5, R7, UR4, 0x2 ;  /* 0x0000000407057c11 */ /* 0x000fca000f8e10ff */
[----:B------:R-:W0:Y:S02]  /*00d0*/  LDCU UR4, c[0x0][0x360] ;  /* 0x00006c00ff0477ac */ /* 0x000e240008000800 */
[----:B0-----:R-:W-:Y:S01]  /*00e0*/  UISETP.GE.U32.AND UP0, UPT, UR4, 0x2, UPT ;  /* 0x000000020400788c */ /* 0x001fe2000bf06070 */
[----:B--2---:R0:W-:Y:S01]  /*00f0*/  STS [R5], R0 ;  /* 0x0000000005007388 */ /* 0x0041e20000000800 */
[----:B------:R-:W-:Y:S07]  /*0100*/  BAR.SYNC.DEFER_BLOCKING 0x0 ;  /* 0x0000000000007b1d */ /* 0x000fee0000010000 */
[----:B------:R-:W-:Y:S05]  /*0110*/  BRA.U !UP0, `(.L_x_0) ;  /* 0x00000001083c7547 */ /* 0x000fea000b800000 */
[----:B0-----:R-:W-:-:S07]  /*0120*/  IMAD.U32 R0, RZ, RZ, UR4 ;  /* 0x00000004ff007e24 */ /* 0x001fce000f8e00ff */
.L_x_3:
[--C-:B------:R-:W-:Y:S01]  /*0130*/  IMAD.MOV.U32 R4, RZ, RZ, R0.reuse ;  /* 0x000000ffff047224 */ /* 0x100fe200078e0000 */
[----:B------:R-:W-:Y:S01]  /*0140*/  SHF.R.U32.HI R0, RZ, 0x1, R0 ;  /* 0x00000001ff007819 */ /* 0x000fe20000011600 */
[----:B------:R-:W-:Y:S03]  /*0150*/  BSSY.RECONVERGENT B0, `(.L_x_1) ;  /* 0x0000008000007945 */ /* 0x000fe60003800200 */
[----:B------:R-:W-:-:S13]  /*0160*/  ISETP.GE.U32.AND P0, PT, R7, R0, PT ;  /* 0x000000000700720c */ /* 0x000fda0003f06070 */
[----:B0-----:R-:W-:Y:S05]  /*0170*/  @P0 BRA `(.L_x_2) ;  /* 0x0000000000140947 */ /* 0x001fea0003800000 */
[----:B------:R-:W-:Y:S01]  /*0180*/  IMAD R3, R0, 0x4, R5 ;  /* 0x0000000400037824 */ /* 0x000fe200078e0205 */
[----:B------:R-:W-:Y:S05]  /*0190*/  LDS R2, [R5] ;  /* 0x0000000005027984 */ /* 0x000fea0000000800 */
[----:B------:R-:W0:Y:S02]  /*01a0*/  LDS R3, [R3] ;  /* 0x0000000003037984 */ /* 0x000e240000000800 */
[----:B0-----:R-:W-:-:S13]  /*01b0*/  ISETP.GT.AND P0, PT, R2, R3, PT ;  /* 0x000000030200720c */ /* 0x001fda0003f04270 */
[----:B------:R0:W-:Y:S02]  /*01c0*/  @P0 STS [R5], R3 ;  /* 0x0000000305000388 */ /* 0x0001e40000000800 */
.L_x_2:
[----:B------:R-:W-:Y:S05]  /*01d0*/  BSYNC.RECONVERGENT B0 ;  /* 0x0000000000007941 */ /* 0x000fea0003800200 */
.L_x_1:
[----:B------:R-:W-:Y:S01]  /*01e0*/  BAR.SYNC.DEFER_BLOCKING 0x0 ;  /* 0x0000000000007b1d */ /* 0x000fe20000010000 */
[----:B------:R-:W-:-:S13]  /*01f0*/  ISETP.GT.U32.AND P0, PT, R4, 0x3, PT ;  /* 0x000000030400780c */ /* 0x000fda0003f04070 */
[----:B------:R-:W-:Y:S05]  /*0200*/  @P0 BRA `(.L_x_3) ;  /* 0xfffffffc00c80947 */ /* 0x000fea000383ffff */
.L_x_0:
[----:B------:R-:W-:-:S13]  /*0210*/  ISETP.NE.AND P0, PT, R7, RZ, PT ;  /* 0x000000ff0700720c */ /* 0x000fda0003f05270 */
[----:B------:R-:W-:Y:S05]  /*0220*/  @P0 EXIT ;  /* 0x000000000000094d */ /* 0x000fea0003800000 */
[----:B------:R-:W1:Y:S01]  /*0230*/  S2UR UR5, SR_CgaCtaId ;  /* 0x00000000000579c3 */ /* 0x000e620000008800 */
[----:B------:R-:W-:-:S07]  /*0240*/  UMOV UR4, 0x400 ;  /* 0x0000040000047882 */ /* 0x000fce0000000000 */
[----:B0-----:R-:W0:Y:S01]  /*0250*/  LDC.64 R2, c[0x0][0x390] ;  /* 0x0000e400ff027b82 */ /* 0x001e220000000a00 */
[----:B-1----:R-:W-:-:S09]  /*0260*/  ULEA UR4, UR5, UR4, 0x18 ;  /* 0x0000000405047291 */ /* 0x002fd2000f8ec0ff */
[----:B------:R-:W0:Y:S04]  /*0270*/  LDS R5, [UR4] ;  /* 0x00000004ff057984 */ /* 0x000e280008000800 */
[----:B0-----:R-:W-:Y:S01]  /*0280*/  STG.E desc[UR6][R2.64], R5 ;  /* 0x0000000502007986 */ /* 0x001fe2000c101906 */
[----:B------:R-:W-:Y:S05]  /*0290*/  EXIT ;  /* 0x000000000000794d */ /* 0x000fea0003800000 */
.L_x_4:
[----:B------:R-:W-:-:S00]  /*02a0*/  BRA `(.L_x_4) ;  /* 0xfffffffc00fc7947 */ /* 0x000fc0000383ffff */
[----:B------:R-:W-:-:S00]  /*02b0*/  NOP ;  /* 0x0000000000007918 */ /* 0x000fc00000000000 */
        /* <DEDUP_REMOVED lines=12> */
.L_x_17:


//--------------------- .text._Z15findMin2_kernelPiS_i --------------------------
	.section	.text._Z15findMin2_kernelPiS_i,"ax",@progbits
	.align	128
        .global         _Z15findMin2_kernelPiS_i
        .type           _Z15findMin2_kernelPiS_i,@function
        .size           _Z15findMin2_kernelPiS_i,(.L_x_18 - _Z15findMin2_kernelPiS_i)
        .other          _Z15findMin2_kernelPiS_i,@"STO_CUDA_ENTRY STV_DEFAULT"
_Z15findMin2_kernelPiS_i:
.text._Z15findMin2_kernelPiS_i:
[----:B------:R-:W-:Y:S01]  /*0000*/  LDC R1, c[0x0][0x37c] ;  /* 0x0000df00ff017b82 */ /* 0x000fe20000000800 */
[----:B------:R-:W0:Y:S01]  /*0010*/  S2R R7, SR_TID.X ;  /* 0x0000000000077919 */ /* 0x000e220000002100 */
[----:B------:R-:W0:Y:S01]  /*0020*/  LDCU UR8, c[0x0][0x360] ;  /* 0x00006c00ff0877ac */ /* 0x000e220008000800 */
[----:B------:R-:W-:Y:S01]  /*0030*/  IMAD.MOV.U32 R4, RZ, RZ, 0x40000000 ;  /* 0x40000000ff047424 */ /* 0x000fe200078e00ff */
[----:B------:R-:W0:Y:S01]  /*0040*/  S2R R6, SR_CTAID.X ;  /* 0x0000000000067919 */ /* 0x000e220000002500 */
[----:B------:R-:W1:Y:S01]  /*0050*/  LDCU UR4, c[0x0][0x390] ;  /* 0x00007200ff0477ac */ /* 0x000e620008000800 */
[----:B------:R-:W2:Y:S01]  /*0060*/  LDCU.64 UR6, c[0x0][0x358] ;  /* 0x00006b00ff0677ac */ /* 0x000ea20008000a00 */
[----:B0-----:R-:W-:-:S05]  /*0070*/  IMAD R5, R6, UR8, R7 ;  /* 0x0000000806057c24 */ /* 0x001fca000f8e0207 */
[----:B-1----:R-:W-:-:S13]  /*0080*/  ISETP.GE.U32.AND P0, PT, R5, UR4, PT ;  /* 0x0000000405007c0c */ /* 0x002fda000bf06070 */
[----:B------:R-:W0:Y:S02]  /*0090*/  @!P0 LDC.64 R2, c[0x0][0x388] ;  /* 0x0000e200ff028b82 */ /* 0x000e240000000a00 */
[----:B0-----:R-:W-:-:S05]  /*00a0*/  @!P0 IMAD.WIDE.U32 R2, R5, 0x4, R2 ;  /* 0x0000000405028825 */ /* 0x001fca00078e0002 */
[----:B--2---:R-:W2:Y:S01]  /*00b0*/  @!P0 LDG.E R4, desc[UR6][R2.64] ;  /* 0x0000000602048981 */ /* 0x004ea2000c1e1900 */
[----:B------:R-:W0:Y:S01]  /*00c0*/  S2UR UR5, SR_CgaCtaId ;  /* 0x00000000000579c3 */ /* 0x000e220000008800 */
[----:B------:R-:W-:Y:S01]  /*00d0*/  IMAD.U32 R0, RZ, RZ, UR8 ;  /* 0x00000008ff007e24 */ /* 0x000fe2000f8e00ff */
[----:B------:R-:W-:-:S04]  /*00e0*/  UMOV UR4, 0x400 ;  /* 0x0000040000047882 */ /* 0x000fc80000000000 */
[----:B------:R-:W-:Y:S01]  /*00f0*/  ISETP.GE.U32.AND P0, PT, R0, 0x2, PT ;  /* 0x000000020000780c */ /* 0x000fe20003f06070 */
[----:B0-----:R-:W-:-:S06]  /*0100*/  ULEA UR4, UR5, UR4, 0x18 ;  /* 0x0000000405047291 */ /* 0x001fcc000f8ec0ff */
[----:B------:R-:W-:-:S05]  /*0110*/  LEA R5, R7, UR4, 0x2 ;  /* 0x0000000407057c11 */ /* 0x000fca000f8e10ff */
[----:B--2---:R0:W-:Y:S01]  /*0120*/  STS [R5], R4 ;  /* 0x0000000405007388 */ /* 0x0041e20000000800 */
[----:B------:R-:W-:Y:S06]  /*0130*/  BAR.SYNC.DEFER_BLOCKING 0x0 ;  /* 0x0000000000007b1d */ /* 0x000fec0000010000 */
[----:B------:R-:W-:Y:S05]  /*0140*/  @!P0 BRA `(.L_x_5) ;  /* 0x0000000000388947 */ /* 0x000fea0003800000 */
.L_x_8:
[--C-:B0-----:R-:W-:Y:S01]  /*0150*/  IMAD.MOV.U32 R4, RZ, RZ, R0.reuse ;  /* 0x000000ffff047224 */ /* 0x101fe200078e0000 */
[----:B------:R-:W-:Y:S01]  /*0160*/  SHF.R.U32.HI R0, RZ, 0x1, R0 ;  /* 0x00000001ff007819 */ /* 0x000fe20000011600 */
[----:B------:R-:W-:Y:S03]  /*0170*/  BSSY.RECONVERGENT B0, `(.L_x_6) ;  /* 0x0000008000007945 */ /* 0x000fe60003800200 */
[----:B------:R-:W-:-:S13]  /*0180*/  ISETP.GE.U32.AND P0, PT, R7, R0, PT ;  /* 0x000000000700720c */ /* 0x000fda0003f06070 */
[----:B------:R-:W-:Y:S05]  /*0190*/  @P0 BRA `(.L_x_7) ;  /* 0x0000000000140947 */ /* 0x000fea0003800000 */
[----:B------:R-:W-:Y:S01]  /*01a0*/  IMAD R3, R0, 0x4, R5 ;  /* 0x0000000400037824 */ /* 0x000fe200078e0205 */
[----:B------:R-:W-:Y:S05]  /*01b0*/  LDS R2, [R5] ;  /* 0x0000000005027984 */ /* 0x000fea0000000800 */
[----:B------:R-:W0:Y:S02]  /*01c0*/  LDS R3, [R3] ;  /* 0x0000000003037984 */ /* 0x000e240000000800 */
[----:B0-----:R-:W-:-:S13]  /*01d0*/  ISETP.GT.AND P0, PT, R2, R3, PT ;  /* 0x000000030200720c */ /* 0x001fda0003f04270 */
[----:B------:R0:W-:Y:S02]  /*01e0*/  @P0 STS [R5], R3 ;  /* 0x0000000305000388 */ /* 0x0001e40000000800 */
.L_x_7:
[----:B------:R-:W-:Y:S05]  /*01f0*/  BSYNC.RECONVERGENT B0 ;  /* 0x0000000000007941 */ /* 0x000fea0003800200 */
.L_x_6:
[----:B------:R-:W-:Y:S01]  /*0200*/  BAR.SYNC.DEFER_BLOCKING 0x0 ;  /* 0x0000000000007b1d */ /* 0x000fe20000010000 */
[----:B------:R-:W-:-:S13]  /*0210*/  ISETP.GT.U32.AND P0, PT, R4, 0x3, PT ;  /* 0x000000030400780c */ /* 0x000fda0003f04070 */
[----:B------:R-:W-:Y:S05]  /*0220*/  @P0 BRA `(.L_x_8) ;  /* 0xfffffffc00c80947 */ /* 0x000fea000383ffff */
.L_x_5:
[----:B------:R-:W-:-:S13]  /*0230*/  ISETP.NE.AND P0, PT, R7, RZ, PT ;  /* 0x000000ff0700720c */ /* 0x000fda0003f05270 */
[----:B------:R-:W-:Y:S05]  /*0240*/  @P0 EXIT ;  /* 0x000000000000094d */ /* 0x000fea0003800000 */
[----:B------:R-:W1:Y:S01]  /*0250*/  S2UR UR5, SR_CgaCtaId ;  /* 0x00000000000579c3 */ /* 0x000e620000008800 */
[----:B------:R-:W-:-:S07]  /*0260*/  UMOV UR4, 0x400 ;  /* 0x0000040000047882 */ /* 0x000fce0000000000 */
[----:B0-----:R-:W0:Y:S01]  /*0270*/  LDC.64 R2, c[0x0][0x380] ;  /* 0x0000e000ff027b82 */ /* 0x001e220000000a00 */
[----:B-1----:R-:W-:Y:S01]  /*0280*/  ULEA UR4, UR5, UR4, 0x18 ;  /* 0x0000000405047291 */ /* 0x002fe2000f8ec0ff */
[----:B0-----:R-:W-:-:S08]  /*0290*/  IMAD.WIDE.U32 R2, R6, 0x4, R2 ;  /* 0x0000000406027825 */ /* 0x001fd000078e0002 */
[----:B------:R-:W0:Y:S04]  /*02a0*/  LDS R5, [UR4] ;  /* 0x00000004ff057984 */ /* 0x000e280008000800 */
[----:B0-----:R-:W-:Y:S01]  /*02b0*/  STG.E desc[UR6][R2.64], R5 ;  /* 0x0000000502007986 */ /* 0x001fe2000c101906 */
[----:B------:R-:W-:Y:S05]  /*02c0*/  EXIT ;  /* 0x000000000000794d */ /* 0x000fea0003800000 */
.L_x_9:
        /* <DEDUP_REMOVED lines=11> */
.L_x_18:


//--------------------- .text._Z15findMin1_kernelPiPcS_S_i --------------------------
	.section	.text._Z15findMin1_kernelPiPcS_S_i,"ax",@progbits
	.align	128
        .global         _Z15findMin1_kernelPiPcS_S_i
        .type           _Z15findMin1_kernelPiPcS_S_i,@function
        .size           _Z15findMin1_kernelPiPcS_S_i,(.L_x_19 - _Z15findMin1_kernelPiPcS_S_i)
        .other          _Z15findMin1_kernelPiPcS_S_i,@"STO_CUDA_ENTRY STV_DEFAULT"
_Z15findMin1_kernelPiPcS_S_i:
.text._Z15findMin1_kernelPiPcS_S_i:
[----:B------:R-:W-:Y:S08]  /*0000*/  LDC R1, c[0x0][0x37c] ;  /* 0x0000df00ff017b82 */ /* 0x000ff00000000800 */
[----:B------:R-:W0:Y:S01]  /*0010*/  LDC.64 R2, c[0x0][0x398] ;  /* 0x0000e600ff027b82 */ /* 0x000e220000000a00 */
[----:B------:R-:W0:Y:S01]  /*0020*/  LDCU.64 UR6, c[0x0][0x358] ;  /* 0x00006b00ff0677ac */ /* 0x000e220008000a00 */
[----:B------:R-:W1:Y:S01]  /*0030*/  S2R R9, SR_TID.X ;  /* 0x0000000000097919 */ /* 0x000e620000002100 */
[----:B------:R-:W1:Y:S01]  /*0040*/  S2R R6, SR_CTAID.X ;  /* 0x0000000000067919 */ /* 0x000e620000002500 */
[----:B------:R-:W2:Y:S01]  /*0050*/  LDCU UR4, c[0x0][0x360] ;  /* 0x00006c00ff0477ac */ /* 0x000ea20008000800 */
[----:B------:R-:W3:Y:S01]  /*0060*/  LDCU UR5, c[0x0][0x3a0] ;  /* 0x00007400ff0577ac */ /* 0x000ee20008000800 */
[----:B0-----:R0:W5:Y:S01]  /*0070*/  LDG.E R0, desc[UR6][R2.64] ;  /* 0x0000000602007981 */ /* 0x001162000c1e1900 */
[----:B--2---:R-:W-:Y:S01]  /*0080*/  IMAD.U32 R4, RZ, RZ, UR4 ;  /* 0x00000004ff047e24 */ /* 0x004fe2000f8e00ff */
[----:B------:R-:W-:Y:S01]  /*0090*/  BSSY.RECONVERGENT B0, `(.L_x_10) ;  /* 0x000000e000007945 */ /* 0x000fe20003800200 */
[----:B------:R-:W-:-:S02]  /*00a0*/  IMAD.MOV.U32 R7, RZ, RZ, 0x40000000 ;  /* 0x40000000ff077424 */ /* 0x000fc400078e00ff */
[----:B-1----:R-:W-:-:S05]  /*00b0*/  IMAD R5, R6, UR4, R9 ;  /* 0x0000000406057c24 */ /* 0x002fca000f8e0209 */
[----:B---3--:R-:W-:-:S13]  /*00c0*/  ISETP.GE.U32.AND P0, PT, R5, UR5, PT ;  /* 0x0000000505007c0c */ /* 0x008fda000bf06070 */
[----:B0-----:R-:W-:Y:S05]  /*00d0*/  @P0 BRA `(.L_x_11) ;  /* 0x0000000000240947 */ /* 0x001fea0003800000 */
[----:B------:R-:W0:Y:S02]  /*00e0*/  LDCU.64 UR4, c[0x0][0x388] ;  /* 0x00007100ff0477ac */ /* 0x000e240008000a00 */
[----:B0-----:R-:W-:-:S05]  /*00f0*/  IADD3 R2, P0, PT, R5, UR4, RZ ;  /* 0x0000000405027c10 */ /* 0x001fca000ff1e0ff */
[----:B------:R-:W-:-:S05]  /*0100*/  IMAD.X R3, RZ, RZ, UR5, P0 ;  /* 0x00000005ff037e24 */ /* 0x000fca00080e06ff */
[----:B------:R-:W2:Y:S02]  /*0110*/  LDG.E.U8 R2, desc[UR6][R2.64] ;  /* 0x0000000602027981 */ /* 0x000ea4000c1e1100 */
[----:B--2---:R-:W-:-:S13]  /*0120*/  ISETP.NE.AND P0, PT, R2, 0x1, PT ;  /* 0x000000010200780c */ /* 0x004fda0003f05270 */
[----:B------:R-:W-:Y:S05]  /*0130*/  @!P0 BRA `(.L_x_11) ;  /* 0x00000000000c8947 */ /* 0x000fea0003800000 */
[----:B------:R-:W0:Y:S02]  /*0140*/  LDC.64 R2, c[0x0][0x380] ;  /* 0x0000e000ff027b82 */ /* 0x000e240000000a00 */
[----:B0-----:R-:W-:-:S05]  /*0150*/  IMAD.WIDE.U32 R2, R5, 0x4, R2 ;  /* 0x0000000405027825 */ /* 0x001fca00078e0002 */
[----:B------:R0:W5:Y:S02]  /*0160*/  LDG.E R7, desc[UR6][R2.64] ;  /* 0x0000000602077981 */ /* 0x000164000c1e1900 */
.L_x_11:
[----:B------:R-:W-:Y:S05]  /*0170*/  BSYNC.RECONVERGENT B0 ;  /* 0x0000000000007941 */ /* 0x000fea0003800200 */
.L_x_10:
[----:B------:R-:W1:Y:S01]  /*0180*/  S2UR UR5, SR_CgaCtaId ;  /* 0x00000000000579c3 */ /* 0x000e620000008800 */
[----:B-----5:R-:W-:Y:S01]  /*0190*/  ISETP.GE.AND P0, PT, R7, R0, PT ;  /* 0x000000000700720c */ /* 0x020fe20003f06270 */
[----:B------:R-:W-:-:S03]  /*01a0*/  UMOV UR4, 0x400 ;  /* 0x0000040000047882 */ /* 0x000fc60000000000 */
[----:B------:R-:W-:Y:S02]  /*01b0*/  SEL R0, R7, 0x40000000, P0 ;  /* 0x4000000007007807 */ /* 0x000fe40000000000 */
[----:B------:R-:W-:Y:S01]  /*01c0*/  ISETP.GE.U32.AND P0, PT, R4, 0x2, PT ;  /* 0x000000020400780c */ /* 0x000fe20003f06070 */
[----:B-1----:R-:W-:-:S06]  /*01d0*/  ULEA UR4, UR5, UR4, 0x18 ;  /* 0x0000000405047291 */ /* 0x002fcc000f8ec0ff */
[----:B0-----:R-:W-:-:S05]  /*01e0*/  LEA R3, R9, UR4, 0x2 ;  /* 0x0000000409037c11 */ /* 0x001fca000f8e10ff */
[----:B------:R0:W-:Y:S01]  /*01f0*/  STS [R3], R0 ;  /* 0x0000000003007388 */ /* 0x0001e20000000800 */
[----:B------:R-:W-:Y:S06]  /*0200*/  BAR.SYNC.DEFER_BLOCKING 0x0 ;  /* 0x0000000000007b1d */ /* 0x000fec0000010000 */
[----:B------:R-:W-:Y:S05]  /*0210*/  @!P0 BRA `(.L_x_12) ;  /* 0x0000000000388947 */ /* 0x000fea0003800000 */
.L_x_15:
[--C-:B------:R-:W-:Y:S01]  /*0220*/  IMAD.MOV.U32 R5, RZ, RZ, R4.reuse ;  /* 0x000000ffff057224 */ /* 0x100fe200078e0004 */
[----:B------:R-:W-:Y:S01]  /*0230*/  SHF.R.U32.HI R4, RZ, 0x1, R4 ;  /* 0x00000001ff047819 */ /* 0x000fe20000011604 */
[----:B------:R-:W-:Y:S03]  /*0240*/  BSSY.RECONVERGENT B0, `(.L_x_13) ;  /* 0x0000008000007945 */ /* 0x000fe60003800200 */
[----:B------:R-:W-:-:S13]  /*0250*/  ISETP.GE.U32.AND P0, PT, R9, R4, PT ;  /* 0x000000040900720c */ /* 0x000fda0003f06070 */
[----:B-1----:R-:W-:Y:S05]  /*0260*/  @P0 BRA `(.L_x_14) ;  /* 0x0000000000140947 */ /* 0x002fea0003800000 */
[----:B------:R-:W-:Y:S01]  /*0270*/  IMAD R2, R4, 0x4, R3 ;  /* 0x0000000404027824 */ /* 0x000fe200078e0203 */
[----:B0-----:R-:W-:Y:S05]  /*0280*/  LDS R0, [R3] ;  /* 0x0000000003007984 */ /* 0x001fea0000000800 */
[----:B------:R-:W0:Y:S02]  /*0290*/  LDS R2, [R2] ;  /* 0x0000000002027984 */ /* 0x000e240000000800 */
[----:B0-----:R-:W-:-:S13]  /*02a0*/  ISETP.GT.AND P0, PT, R0, R2, PT ;  /* 0x000000020000720c */ /* 0x001fda0003f04270 */
[----:B------:R1:W-:Y:S02]  /*02b0*/  @P0 STS [R3], R2 ;  /* 0x0000000203000388 */ /* 0x0003e40000000800 */
.L_x_14:
[----:B------:R-:W-:Y:S05]  /*02c0*/  BSYNC.RECONVERGENT B0 ;  /* 0x0000000000007941 */ /* 0x000fea0003800200 */
.L_x_13:
[----:B------:R-:W-:Y:S01]  /*02d0*/  BAR.SYNC.DEFER_BLOCKING 0x0 ;  /* 0x0000000000007b1d */ /* 0x000fe20000010000 */
[----:B------:R-:W-:-:S13]  /*02e0*/  ISETP.GT.U32.AND P0, PT, R5, 0x3, PT ;  /* 0x000000030500780c */ /* 0x000fda0003f04070 */
[----:B------:R-:W-:Y:S05]  /*02f0*/  @P0 BRA `(.L_x_15) ;  /* 0xfffffffc00c80947 */ /* 0x000fea000383ffff */
.L_x_12:
[----:B------:R-:W-:-:S13]  /*0300*/  ISETP.NE.AND P0, PT, R9, RZ, PT ;  /* 0x000000ff0900720c */ /* 0x000fda0003f05270 */
[----:B------:R-:W-:Y:S05]  /*0310*/  @P0 EXIT ;  /* 0x000000000000094d */ /* 0x000fea0003800000 */
[----:B------:R-:W2:Y:S01]  /*0320*/  S2UR UR5, SR_CgaCtaId ;  /* 0x00000000000579c3 */ /* 0x000ea20000008800 */
[----:B------:R-:W-:-:S07]  /*0330*/  UMOV UR4, 0x400 ;  /* 0x0000040000047882 */ /* 0x000fce0000000000 */
[----:B01----:R-:W0:Y:S01]  /*0340*/  LDC.64 R2, c[0x0][0x390] ;  /* 0x0000e400ff027b82 */ /* 0x003e220000000a00 */
[----:B--2---:R-:W-:Y:S01]  /*0350*/  ULEA UR4, UR5, UR4, 0x18 ;  /* 0x0000000405047291 */ /* 0x004fe2000f8ec0ff */
[----:B0-----:R-:W-:-:S08]  /*0360*/  IMAD.WIDE.U32 R2, R6, 0x4, R2 ;  /* 0x0000000406027825 */ /* 0x001fd000078e0002 */
[----:B------:R-:W0:Y:S04]  /*0370*/  LDS R5, [UR4] ;  /* 0x00000004ff057984 */ /* 0x000e280008000800 */
[----:B0-----:R-:W-:Y:S01]  /*0380*/  STG.E desc[UR6][R2.64], R5 ;  /* 0x0000000502007986 */ /* 0x001fe2000c101906 */
[----:B------:R-:W-:Y:S05]  /*0390*/  EXIT ;  /* 0x000000000000794d */ /* 0x000fea0003800000 */
.L_x_16:
        /* <DEDUP_REMOVED lines=14> */
.L_x_19:


//--------------------- .nv.shared._Z15findMin3_kernelPiiS_ --------------------------
	.section	.nv.shared._Z15findMin3_kernelPiiS_,"aw",@nobits
	.sectionflags	@""
	.align	4
.nv.shared._Z15findMin3_kernelPiiS_:
	.zero		5120


//--------------------- .nv.shared.reserved.0     --------------------------
	.section	.nv.shared.reserved.0,"aw",@nobits
	.weak		__nv_reservedSMEM_offset_0_alias
	.size		__nv_reservedSMEM_offset_0_alias, 0, 64
	.other		__nv_reservedSMEM_offset_0_alias,@"STO_CUDA_RESERVED_SHARED STV_DEFAULT"
__nv_reservedSMEM_offset_0_alias:
	.zero		0
	.zero		64


//--------------------- .nv.shared._Z15findMin2_kernelPiS_i --------------------------
	.section	.nv.shared._Z15findMin2_kernelPiS_i,"aw",@nobits
	.sectionflags	@""
	.align	4
.nv.shared._Z15findMin2_kernelPiS_i:
	.zero		5120


//--------------------- .nv.shared._Z15findMin1_kernelPiPcS_S_i --------------------------
	.section	.nv.shared._Z15findMin1_kernelPiPcS_S_i,"aw",@nobits
	.sectionflags	@""
	.align	4
.nv.shared._Z15findMin1_kernelPiPcS_S_i:
	.zero		5120


//--------------------- .nv.constant0._Z15findMin3_kernelPiiS_ --------------------------
	.section	.nv.constant0._Z15findMin3_kernelPiiS_,"a",@progbits
	.sectionflags	@""
	.align	4
.nv.constant0._Z15findMin3_kernelPiiS_:
	.zero		920


//--------------------- .nv.constant0._Z15findMin2_kernelPiS_i --------------------------
	.section	.nv.constant0._Z15findMin2_kernelPiS_i,"a",@progbits
	.sectionflags	@""
	.align	4
.nv.constant0._Z15findMin2_kernelPiS_i:
	.zero		916


//--------------------- .nv.constant0._Z15findMin1_kernelPiPcS_S_i --------------------------
	.section	.nv.constant0._Z15findMin1_kernelPiPcS_S_i,"a",@progbits
	.sectionflags	@""
	.align	4
.nv.constant0._Z15findMin1_kernelPiPcS_S_i:
	.zero		932


//--------------------- SYMBOLS --------------------------

	.type		.nv.reservedSmem.offset0,@object
	.size		.nv.reservedSmem.offset0,0x4
	.type		.nv.reservedSmem.cap,@object
	.size		.nv.reservedSmem.cap,0x4
